	.headerflags	@"EF_CUDA_TEXMODE_UNIFIED EF_CUDA_64BIT_ADDRESS EF_CUDA_ACCELERATORS EF_CUDA_SM90 EF_CUDA_VIRTUAL_SM(EF_CUDA_SM90)"
	.elftype	@"ET_EXEC"


//--------------------- .nv.info                  --------------------------
	.section	.nv.info,"",@"SHT_CUDA_INFO"
	.align	4


	//----- nvinfo : EIATTR_REGCOUNT
	.align		4
        /*0000*/ 	.byte	0x04, 0x2f
        /*0002*/ 	.short	(.L_1 - .L_0)
	.align		4
.L_0:
        /*0004*/ 	.word	index@(triton_poi_fused_convolution_relu_14)
        /*0008*/ 	.word	0x00000020


	//----- nvinfo : EIATTR_MIN_STACK_SIZE
	.align		4
.L_1:
        /*000c*/ 	.byte	0x04, 0x12
        /*000e*/ 	.short	(.L_3 - .L_2)
	.align		4
.L_2:
        /*0010*/ 	.word	index@(triton_poi_fused_convolution_relu_14)
        /*0014*/ 	.word	0x00000000


	//----- nvinfo : EIATTR_FRAME_SIZE
	.align		4
.L_3:
        /*0018*/ 	.byte	0x04, 0x11
        /*001a*/ 	.short	(.L_5 - .L_4)
	.align		4
.L_4:
        /*001c*/ 	.word	index@(triton_poi_fused_convolution_relu_14)
        /*0020*/ 	.word	0x00000000


	//----- nvinfo : EIATTR_MIN_STACK_SIZE
	.align		4
.L_5:
        /*0024*/ 	.byte	0x04, 0x12
        /*0026*/ 	.short	(.L_7 - .L_6)
	.align		4
.L_6:
        /*0028*/ 	.word	index@(triton_poi_fused_convolution_relu_14)
        /*002c*/ 	.word	0x00000000
.L_7:


//--------------------- .nv.info.triton_poi_fused_convolution_relu_14 --------------------------
	.section	.nv.info.triton_poi_fused_convolution_relu_14,"",@"SHT_CUDA_INFO"
	.sectionflags	@""
	.align	4


	//----- nvinfo : EIATTR_CUDA_API_VERSION
	.align		4
        /*0000*/ 	.byte	0x04, 0x37
        /*0002*/ 	.short	(.L_9 - .L_8)
.L_8:
        /*0004*/ 	.word	0x0000007c


	//----- nvinfo : EIATTR_KPARAM_INFO
	.align		4
.L_9:
        /*0008*/ 	.byte	0x04, 0x17
        /*000a*/ 	.short	(.L_11 - .L_10)
.L_10:
        /*000c*/ 	.word	0x00000000
        /*0010*/ 	.short	0x0004
        /*0012*/ 	.short	0x001c
        /*0014*/ 	.byte	0x00, 0xf0, 0x11, 0x00


	//----- nvinfo : EIATTR_KPARAM_INFO
	.align		4
.L_11:
        /*0018*/ 	.byte	0x04, 0x17
        /*001a*/ 	.short	(.L_13 - .L_12)
.L_12:
        /*001c*/ 	.word	0x00000000
        /*0020*/ 	.short	0x0003
        /*0022*/ 	.short	0x0018
        /*0024*/ 	.byte	0x00, 0xf0, 0x11, 0x00


	//----- nvinfo : EIATTR_KPARAM_INFO
	.align		4
.L_13:
        /*0028*/ 	.byte	0x04, 0x17
        /*002a*/ 	.short	(.L_15 - .L_14)
.L_14:
        /*002c*/ 	.word	0x00000000
        /*0030*/ 	.short	0x0002
        /*0032*/ 	.short	0x0010
        /*0034*/ 	.byte	0x00, 0xf4, 0x21, 0x00


	//----- nvinfo : EIATTR_KPARAM_INFO
	.align		4
.L_15:
        /*0038*/ 	.byte	0x04, 0x17
        /*003a*/ 	.short	(.L_17 - .L_16)
.L_16:
        /*003c*/ 	.word	0x00000000
        /*0040*/ 	.short	0x0001
        /*0042*/ 	.short	0x0008
        /*0044*/ 	.byte	0x00, 0xf4, 0x21, 0x00


	//----- nvinfo : EIATTR_KPARAM_INFO
	.align		4
.L_17:
        /*0048*/ 	.byte	0x04, 0x17
        /*004a*/ 	.short	(.L_19 - .L_18)
.L_18:
        /*004c*/ 	.word	0x00000000
        /*0050*/ 	.short	0x0000
        /*0052*/ 	.short	0x0000
        /*0054*/ 	.byte	0x00, 0xf4, 0x21, 0x00


	//----- nvinfo : EIATTR_SPARSE_MMA_MASK
	.align		4
.L_19:
        /*0058*/ 	.byte	0x03, 0x50
        /*005a*/ 	.short	0x0000


	//----- nvinfo : EIATTR_MAXREG_COUNT
	.align		4
        /*005c*/ 	.byte	0x03, 0x1b
        /*005e*/ 	.short	0x00ff


	//----- nvinfo : EIATTR_EXIT_INSTR_OFFSETS
	.align		4
        /*0060*/ 	.byte	0x04, 0x1c
        /*0062*/ 	.short	(.L_21 - .L_20)


	//   ....[0]....
.L_20:
        /*0064*/ 	.word	0x00000b90


	//   ....[1]....
        /*0068*/ 	.word	0x00000c10


	//----- nvinfo : EIATTR_REQNTID
	.align		4
.L_21:
        /*006c*/ 	.byte	0x04, 0x10
        /*006e*/ 	.short	(.L_23 - .L_22)
.L_22:
        /*0070*/ 	.word	0x00000100
        /*0074*/ 	.word	0x00000001
        /*0078*/ 	.word	0x00000001


	//----- nvinfo : EIATTR_CBANK_PARAM_SIZE
	.align		4
.L_23:
        /*007c*/ 	.byte	0x03, 0x19
        /*007e*/ 	.short	0x0020


	//----- nvinfo : EIATTR_PARAM_CBANK
	.align		4
        /*0080*/ 	.byte	0x04, 0x0a
        /*0082*/ 	.short	(.L_25 - .L_24)
	.align		4
.L_24:
        /*0084*/ 	.word	index@(.nv.constant0.triton_poi_fused_convolution_relu_14)
        /*0088*/ 	.short	0x0210
        /*008a*/ 	.short	0x0020


	//----- nvinfo : EIATTR_SW_WAR
	.align		4
.L_25:
        /*008c*/ 	.byte	0x04, 0x36
        /*008e*/ 	.short	(.L_27 - .L_26)
.L_26:
        /*0090*/ 	.word	0x00000008
.L_27:


//--------------------- .nv.callgraph             --------------------------
	.section	.nv.callgraph,"",@"SHT_CUDA_CALLGRAPH"
	.align	4
	.sectionentsize	8
	.align		4
        /*0000*/ 	.word	0x00000000
	.align		4
        /*0004*/ 	.word	0xffffffff
	.align		4
        /*0008*/ 	.word	0x00000000
	.align		4
        /*000c*/ 	.word	0xfffffffe
	.align		4
        /*0010*/ 	.word	0x00000000
	.align		4
        /*0014*/ 	.word	0xfffffffd
	.align		4
        /*0018*/ 	.word	0x00000000
	.align		4
        /*001c*/ 	.word	0xfffffffc


//--------------------- .text.triton_poi_fused_convolution_relu_14 --------------------------
	.section	.text.triton_poi_fused_convolution_relu_14,"ax",@progbits
	.sectionflags	@"SHF_BARRIERS=1"
	.align	128
        .global         triton_poi_fused_convolution_relu_14
        .type           triton_poi_fused_convolution_relu_14,@function
        .size           triton_poi_fused_convolution_relu_14,(.L_x_1 - triton_poi_fused_convolution_relu_14)
        .other          triton_poi_fused_convolution_relu_14,@"STO_CUDA_ENTRY STV_DEFAULT"
triton_poi_fused_convolution_relu_14:
.text.triton_poi_fused_convolution_relu_14:
[----:B------:R-:W0:Y:S01]  /*0000*/  LDC R1, c[0x0][0x28] ;  /* 0x00000a00ff017b82 */ /* 0x000e220000000800 */
[----:B------:R-:W1:Y:S07]  /*0010*/  S2R R0, SR_CTAID.Y ;  /* 0x0000000000007919 */ /* 0x000e6e0000002600 */
[----:B------:R-:W2:Y:S01]  /*0020*/  LDC.64 R18, c[0x0][0x210] ;  /* 0x00008400ff127b82 */ /* 0x000ea20000000a00 */
[----:B------:R-:W-:Y:S01]  /*0030*/  ULDC.64 UR6, c[0x0][0x208] ;  /* 0x0000820000067ab9 */ /* 0x000fe20000000a00 */
[----:B------:R-:W3:Y:S01]  /*0040*/  S2R R5, SR_TID.X ;  /* 0x0000000000057919 */ /* 0x000ee20000002100 */
[----:B------:R-:W4:Y:S05]  /*0050*/  S2R R27, SR_CTAID.X ;  /* 0x00000000001b7919 */ /* 0x000f2a0000002500 */
[----:B------:R-:W5:Y:S01]  /*0060*/  LDC.64 R16, c[0x0][0x218] ;  /* 0x00008600ff107b82 */ /* 0x000f620000000a00 */
[----:B-1----:R-:W-:Y:S01]  /*0070*/  IMAD.SHL.U32 R3, R0, 0x40, RZ ;  /* 0x0000004000037824 */ /* 0x002fe200078e00ff */
[----:B------:R-:W-:Y:S01]  /*0080*/  SHF.R.S32.HI R2, RZ, 0x19, R0 ;  /* 0x00000019ff027819 */ /* 0x000fe20000011400 */
[----:B---3--:R-:W-:-:S03]  /*0090*/  IMAD.SHL.U32 R0, R5, 0x4, RZ ;  /* 0x0000000405007824 */ /* 0x008fc600078e00ff */
[----:B------:R-:W-:Y:S01]  /*00a0*/  SGXT R2, R2, 0x1 ;  /* 0x000000010202781a */ /* 0x000fe20000000200 */
[----:B----4-:R-:W-:Y:S01]  /*00b0*/  IMAD.SHL.U32 R27, R27, 0x40, RZ ;  /* 0x000000401b1b7824 */ /* 0x010fe200078e00ff */
[----:B------:R-:W-:-:S04]  /*00c0*/  LOP3.LUT R21, R3, 0x3c, R0, 0xf8, !PT ;  /* 0x0000003c03157812 */ /* 0x000fc800078ef800 */
[----:B------:R-:W-:Y:S02]  /*00d0*/  LEA.HI R4, R2, R21, RZ, 0x8 ;  /* 0x0000001502047211 */ /* 0x000fe400078f40ff */
[----:B------:R-:W-:Y:S02]  /*00e0*/  SHF.R.U32.HI R2, RZ, 0x4, R5 ;  /* 0x00000004ff027819 */ /* 0x000fe40000011605 */
[----:B------:R-:W-:Y:S02]  /*00f0*/  LOP3.LUT R6, R4, 0xffffff00, RZ, 0xc0, !PT ;  /* 0xffffff0004067812 */ /* 0x000fe400078ec0ff */
[----:B------:R-:W-:-:S03]  /*0100*/  SGXT.U32 R2, R2, 0x4 ;  /* 0x000000040202781a */ /* 0x000fc60000000000 */
[----:B------:R-:W-:Y:S01]  /*0110*/  IMAD.IADD R21, R21, 0x1, -R6 ;  /* 0x0000000115157824 */ /* 0x000fe200078e0a06 */
[----:B------:R-:W-:Y:S01]  /*0120*/  LOP3.LUT R7, R27, 0x30, R2, 0xfe, !PT ;  /* 0x000000301b077812 */ /* 0x000fe200078efe02 */
[----:B------:R-:W-:Y:S01]  /*0130*/  IMAD.SHL.U32 R6, R4, 0x100, RZ ;  /* 0x0000010004067824 */ /* 0x000fe200078e00ff */
[----:B------:R-:W-:Y:S02]  /*0140*/  LOP3.LUT R5, R27, 0x10, R2, 0xfe, !PT ;  /* 0x000000101b057812 */ /* 0x000fe400078efe02 */
[----:B------:R-:W-:Y:S02]  /*0150*/  LOP3.LUT R4, R27, R2, RZ, 0xfc, !PT ;  /* 0x000000021b047212 */ /* 0x000fe400078efcff */
[----:B------:R-:W-:Y:S02]  /*0160*/  LOP3.LUT R8, R6, 0xffff0000, RZ, 0xc0, !PT ;  /* 0xffff000006087812 */ /* 0x000fe400078ec0ff */
[----:B------:R-:W-:Y:S02]  /*0170*/  LOP3.LUT R6, R27, 0x20, R2, 0xfe, !PT ;  /* 0x000000201b067812 */ /* 0x000fe400078efe02 */
[----:B------:R-:W-:Y:S01]  /*0180*/  ISETP.GE.AND P3, PT, R7, 0x100, PT ;  /* 0x000001000700780c */ /* 0x000fe20003f66270 */
[----:B------:R-:W-:Y:S01]  /*0190*/  IMAD.IADD R8, R21, 0x1, R8 ;  /* 0x0000000115087824 */ /* 0x000fe200078e0208 */
[----:B------:R-:W-:-:S02]  /*01a0*/  ISETP.GE.AND P1, PT, R5, 0x100, PT ;  /* 0x000001000500780c */ /* 0x000fc40003f26270 */
[----:B------:R-:W-:Y:S02]  /*01b0*/  CS2R R12, SRZ ;  /* 0x00000000000c7805 */ /* 0x000fe4000001ff00 */
[C---:B------:R-:W-:Y:S01]  /*01c0*/  ISETP.GE.AND P0, PT, R4.reuse, 0x100, PT ;  /* 0x000001000400780c */ /* 0x040fe20003f06270 */
[--C-:B------:R-:W-:Y:S01]  /*01d0*/  IMAD R25, R4, 0x100, R8.reuse ;  /* 0x0000010004197824 */ /* 0x100fe200078e0208 */
[C---:B------:R-:W-:Y:S01]  /*01e0*/  ISETP.GE.AND P2, PT, R6.reuse, 0x100, PT ;  /* 0x000001000600780c */ /* 0x040fe20003f46270 */
[--C-:B------:R-:W-:Y:S01]  /*01f0*/  IMAD R23, R5, 0x100, R8.reuse ;  /* 0x0000010005177824 */ /* 0x100fe200078e0208 */
[----:B------:R-:W-:Y:S01]  /*0200*/  CS2R R14, SRZ ;  /* 0x00000000000e7805 */ /* 0x000fe2000001ff00 */
[--C-:B------:R-:W-:Y:S01]  /*0210*/  IMAD R29, R6, 0x100, R8.reuse ;  /* 0x00000100061d7824 */ /* 0x100fe200078e0208 */
[----:B------:R-:W-:Y:S01]  /*0220*/  CS2R R4, SRZ ;  /* 0x0000000000047805 */ /* 0x000fe2000001ff00 */
[----:B------:R-:W-:Y:S01]  /*0230*/  IMAD R9, R7, 0x100, R8 ;  /* 0x0000010007097824 */ /* 0x000fe200078e0208 */
[----:B------:R-:W-:Y:S01]  /*0240*/  CS2R R6, SRZ ;  /* 0x0000000000067805 */ /* 0x000fe2000001ff00 */
[----:B--2---:R-:W-:-:S04]  /*0250*/  IMAD.WIDE R22, R23, 0x4, R18 ;  /* 0x0000000417167825 */ /* 0x004fc800078e0212 */
[--C-:B------:R-:W-:Y:S01]  /*0260*/  IMAD.WIDE R24, R25, 0x4, R18.reuse ;  /* 0x0000000419187825 */ /* 0x100fe200078e0212 */
[----:B------:R1:W2:Y:S03]  /*0270*/  @!P1 LDG.E.EL.128 R4, desc[UR6][R22.64] ;  /* 0x0000000616049981 */ /* 0x0002a6000c2e1d00 */
[----:B------:R-:W-:-:S04]  /*0280*/  IMAD.WIDE R28, R29, 0x4, R18 ;  /* 0x000000041d1c7825 */ /* 0x000fc800078e0212 */
[----:B------:R-:W-:-:S04]  /*0290*/  IMAD.WIDE R18, R9, 0x4, R18 ;  /* 0x0000000409127825 */ /* 0x000fc800078e0212 */
[----:B-----5:R-:W-:Y:S01]  /*02a0*/  IMAD.WIDE R16, R21, 0x4, R16 ;  /* 0x0000000415107825 */ /* 0x020fe200078e0210 */
[----:B------:R-:W3:Y:S01]  /*02b0*/  @!P3 LDG.E.EL.128 R12, desc[UR6][R18.64] ;  /* 0x00000006120cb981 */ /* 0x000ee2000c2e1d00 */
[----:B------:R-:W-:Y:S02]  /*02c0*/  CS2R R8, SRZ ;  /* 0x0000000000087805 */ /* 0x000fe4000001ff00 */
[----:B------:R-:W-:Y:S02]  /*02d0*/  CS2R R10, SRZ ;  /* 0x00000000000a7805 */ /* 0x000fe4000001ff00 */
[----:B------:R-:W-:Y:S02]  /*02e0*/  CS2R R20, SRZ ;  /* 0x0000000000147805 */ /* 0x000fe4000001ff00 */
[----:B-1----:R-:W-:Y:S02]  /*02f0*/  CS2R R22, SRZ ;  /* 0x0000000000167805 */ /* 0x002fe4000001ff00 */
[----:B------:R1:W4:Y:S04]  /*0300*/  @!P2 LDG.E.EL.128 R8, desc[UR6][R28.64] ;  /* 0x000000061c08a981 */ /* 0x000328000c2e1d00 */
[----:B------:R-:W2:Y:S04]  /*0310*/  LDG.E.EL.128 R16, desc[UR6][R16.64] ;  /* 0x0000000610107981 */ /* 0x000ea8000c2e1d00 */
[----:B------:R5:W3:Y:S01]  /*0320*/  @!P0 LDG.E.EL.128 R20, desc[UR6][R24.64] ;  /* 0x0000000618148981 */ /* 0x000ae2000c2e1d00 */
[----:B------:R-:W-:-:S02]  /*0330*/  LOP3.LUT R0, R27, 0x3c, R0, 0xf8, !PT ;  /* 0x0000003c1b007812 */ /* 0x000fc400078ef800 */
[----:B-1----:R-:W-:Y:S02]  /*0340*/  LOP3.LUT R29, R3, R2, RZ, 0xfc, !PT ;  /* 0x00000002031d7212 */ /* 0x002fe400078efcff */
[----:B------:R-:W-:Y:S02]  /*0350*/  LOP3.LUT R27, R3, 0x10, R2, 0xfe, !PT ;  /* 0x00000010031b7812 */ /* 0x000fe400078efe02 */
[----:B-----5:R-:W-:Y:S02]  /*0360*/  LOP3.LUT R25, R3, 0x20, R2, 0xfe, !PT ;  /* 0x0000002003197812 */ /* 0x020fe400078efe02 */
[----:B------:R-:W-:Y:S02]  /*0370*/  LOP3.LUT R3, R3, 0x30, R2, 0xfe, !PT ;  /* 0x0000003003037812 */ /* 0x000fe400078efe02 */
[----:B------:R-:W1:Y:S01]  /*0380*/  S2R R2, SR_TID.X ;  /* 0x0000000000027919 */ /* 0x000e620000002100 */
[----:B------:R-:W5:Y:S01]  /*0390*/  S2UR UR5, SR_CgaCtaId ;  /* 0x00000000000579c3 */ /* 0x000f620000008800 */
[----:B------:R-:W-:-:S02]  /*03a0*/  UMOV UR4, 0x400 ;  /* 0x0000040000047882 */ /* 0x000fc40000000000 */
[----:B-----5:R-:W-:Y:S01]  /*03b0*/  UPRMT UR4, UR5, 0x654, UR4 ;  /* 0x0000065405047896 */ /* 0x020fe20008000004 */
[----:B------:R-:W-:Y:S01]  /*03c0*/  IMAD R25, R25, 0x100, R0 ;  /* 0x0000010019197824 */ /* 0x000fe200078e0200 */
[C---:B--2---:R-:W-:Y:S01]  /*03d0*/  FSETP.GEU.AND P6, PT, R16.reuse, -R4, PT ;  /* 0x800000041000720b */ /* 0x044fe20003fce000 */
[C---:B------:R-:W-:Y:S01]  /*03e0*/  FADD R4, R16.reuse, R4 ;  /* 0x0000000410047221 */ /* 0x040fe20000000000 */
[C---:B----4-:R-:W-:Y:S01]  /*03f0*/  FSETP.GEU.AND P3, PT, R16.reuse, -R8, PT ;  /* 0x800000081000720b */ /* 0x050fe20003f6e000 */
[C---:B------:R-:W-:Y:S01]  /*0400*/  FADD R8, R16.reuse, R8 ;  /* 0x0000000810087221 */ /* 0x040fe20000000000 */
[----:B---3--:R-:W-:Y:S02]  /*0410*/  FSETP.GEU.AND P1, PT, R16, -R12, PT ;  /* 0x8000000c1000720b */ /* 0x008fe40003f2e000 */
[----:B------:R-:W-:Y:S01]  /*0420*/  FSEL R4, R4, RZ, P6 ;  /* 0x000000ff04047208 */ /* 0x000fe20003000000 */
[C---:B------:R-:W-:Y:S01]  /*0430*/  FADD R12, R16.reuse, R12 ;  /* 0x0000000c100c7221 */ /* 0x040fe20000000000 */
[C---:B------:R-:W-:Y:S01]  /*0440*/  FSETP.GEU.AND P5, PT, R17.reuse, -R5, PT ;  /* 0x800000051100720b */ /* 0x040fe20003fae000 */
[C---:B------:R-:W-:Y:S01]  /*0450*/  FADD R5, R17.reuse, R5 ;  /* 0x0000000511057221 */ /* 0x040fe20000000000 */
[C---:B------:R-:W-:Y:S01]  /*0460*/  FSETP.GEU.AND P2, PT, R17.reuse, -R9, PT ;  /* 0x800000091100720b */ /* 0x040fe20003f4e000 */
[C---:B------:R-:W-:Y:S01]  /*0470*/  FADD R9, R17.reuse, R9 ;  /* 0x0000000911097221 */ /* 0x040fe20000000000 */
[C---:B------:R-:W-:Y:S01]  /*0480*/  FSETP.GEU.AND P0, PT, R17.reuse, -R13, PT ;  /* 0x8000000d1100720b */ /* 0x040fe20003f0e000 */
[C---:B------:R-:W-:Y:S01]  /*0490*/  FADD R13, R17.reuse, R13 ;  /* 0x0000000d110d7221 */ /* 0x040fe20000000000 */
[C---:B------:R-:W-:Y:S01]  /*04a0*/  FSETP.GEU.AND P6, PT, R17.reuse, -R21, PT ;  /* 0x800000151100720b */ /* 0x040fe20003fce000 */
[----:B------:R-:W-:Y:S01]  /*04b0*/  FADD R21, R17, R21 ;  /* 0x0000001511157221 */ /* 0x000fe20000000000 */
[C---:B------:R-:W-:Y:S01]  /*04c0*/  FSETP.GEU.AND P4, PT, R16.reuse, -R20, PT ;  /* 0x800000141000720b */ /* 0x040fe20003f8e000 */
[----:B------:R-:W-:Y:S01]  /*04d0*/  FADD R16, R16, R20 ;  /* 0x0000001410107221 */ /* 0x000fe20000000000 */
[----:B-1----:R-:W-:Y:S01]  /*04e0*/  IMAD.SHL.U32 R17, R2, 0x100, RZ ;  /* 0x0000010002117824 */ /* 0x002fe200078e00ff */
[----:B------:R-:W-:-:S02]  /*04f0*/  SHF.R.U32.HI R20, RZ, 0x4, R2 ;  /* 0x00000004ff147819 */ /* 0x000fc40000011602 */
[----:B------:R-:W-:Y:S02]  /*0500*/  FSEL R8, R8, RZ, P3 ;  /* 0x000000ff08087208 */ /* 0x000fe40001800000 */
[----:B------:R-:W-:Y:S02]  /*0510*/  SGXT.U32 R20, R20, 0x4 ;  /* 0x000000041414781a */ /* 0x000fe40000000000 */
[----:B------:R-:W-:Y:S02]  /*0520*/  LOP3.LUT R17, R17, 0xf00, RZ, 0xc0, !PT ;  /* 0x00000f0011117812 */ /* 0x000fe400078ec0ff */
[----:B------:R-:W-:Y:S02]  /*0530*/  FSEL R16, R16, RZ, P4 ;  /* 0x000000ff10107208 */ /* 0x000fe40002000000 */
[----:B------:R-:W-:Y:S02]  /*0540*/  FSEL R5, R5, RZ, P5 ;  /* 0x000000ff05057208 */ /* 0x000fe40002800000 */
[C---:B------:R-:W-:Y:S01]  /*0550*/  FSETP.GEU.AND P3, PT, R18.reuse, -R6, PT ;  /* 0x800000061200720b */ /* 0x040fe20003f6e000 */
[C---:B------:R-:W-:Y:S01]  /*0560*/  FADD R6, R18.reuse, R6 ;  /* 0x0000000612067221 */ /* 0x040fe20000000000 */
[C---:B------:R-:W-:Y:S01]  /*0570*/  FSETP.GEU.AND P4, PT, R18.reuse, -R10, PT ;  /* 0x8000000a1200720b */ /* 0x040fe20003f8e000 */
[C---:B------:R-:W-:Y:S01]  /*0580*/  FADD R10, R18.reuse, R10 ;  /* 0x0000000a120a7221 */ /* 0x040fe20000000000 */
[C---:B------:R-:W-:Y:S01]  /*0590*/  FSETP.GEU.AND P5, PT, R18.reuse, -R14, PT ;  /* 0x8000000e1200720b */ /* 0x040fe20003fae000 */
[----:B------:R-:W-:Y:S01]  /*05a0*/  FADD R14, R18, R14 ;  /* 0x0000000e120e7221 */ /* 0x000fe20000000000 */
[----:B------:R-:W-:-:S02]  /*05b0*/  FSEL R24, R21, RZ, P6 ;  /* 0x000000ff15187208 */ /* 0x000fc40003000000 */
[C---:B------:R-:W-:Y:S01]  /*05c0*/  FSETP.GEU.AND P6, PT, R18.reuse, -R22, PT ;  /* 0x800000161200720b */ /* 0x040fe20003fce000 */
[----:B------:R-:W-:Y:S01]  /*05d0*/  FADD R18, R18, R22 ;  /* 0x0000001612127221 */ /* 0x000fe20000000000 */
[C---:B------:R-:W-:Y:S02]  /*05e0*/  LOP3.LUT R22, R17.reuse, R20, RZ, 0xfc, !PT ;  /* 0x0000001411167212 */ /* 0x040fe400078efcff */
[C---:B------:R-:W-:Y:S02]  /*05f0*/  LOP3.LUT R20, R17.reuse, 0x40, RZ, 0xfc, !PT ;  /* 0x0000004011147812 */ /* 0x040fe400078efcff */
[C---:B------:R-:W-:Y:S02]  /*0600*/  LOP3.LUT R26, R17.reuse, 0x80, RZ, 0xfc, !PT ;  /* 0x00000080111a7812 */ /* 0x040fe400078efcff */
[C---:B------:R-:W-:Y:S02]  /*0610*/  LOP3.LUT R28, R17.reuse, 0xc0, RZ, 0xfc, !PT ;  /* 0x000000c0111c7812 */ /* 0x040fe400078efcff */
[----:B------:R-:W-:-:S02]  /*0620*/  LEA.HI R21, R17, UR4, RZ, 0x1c ;  /* 0x0000000411157c11 */ /* 0x000fc4000f8fe0ff */
[----:B------:R-:W-:Y:S02]  /*0630*/  LEA.HI R20, R20, UR4, RZ, 0x1c ;  /* 0x0000000414147c11 */ /* 0x000fe4000f8fe0ff */
[----:B------:R-:W-:Y:S02]  /*0640*/  FSEL R9, R9, RZ, P2 ;  /* 0x000000ff09097208 */ /* 0x000fe40001000000 */
[----:B------:R-:W-:Y:S02]  /*0650*/  LEA.HI R17, R26, UR4, RZ, 0x1c ;  /* 0x000000041a117c11 */ /* 0x000fe4000f8fe0ff */
[C---:B------:R-:W-:Y:S01]  /*0660*/  FSETP.GEU.AND P2, PT, R19.reuse, -R23, PT ;  /* 0x800000171300720b */ /* 0x040fe20003f4e000 */
[C---:B------:R-:W-:Y:S01]  /*0670*/  FADD R23, R19.reuse, R23 ;  /* 0x0000001713177221 */ /* 0x040fe20000000000 */
[----:B------:R-:W-:Y:S01]  /*0680*/  LEA.HI R28, R28, UR4, RZ, 0x1c ;  /* 0x000000041c1c7c11 */ /* 0x000fe2000f8fe0ff */
[----:B------:R-:W-:Y:S01]  /*0690*/  IMAD R21, R22, 0x4, R21 ;  /* 0x0000000416157824 */ /* 0x000fe200078e0215 */
[----:B------:R-:W-:Y:S01]  /*06a0*/  FSEL R6, R6, RZ, P3 ;  /* 0x000000ff06067208 */ /* 0x000fe20001800000 */
[C---:B------:R-:W-:Y:S01]  /*06b0*/  IMAD R20, R22.reuse, 0x4, R20 ;  /* 0x0000000416147824 */ /* 0x040fe200078e0214 */
[----:B------:R-:W-:Y:S01]  /*06c0*/  FSETP.GEU.AND P3, PT, R19, -R7, PT ;  /* 0x800000071300720b */ /* 0x000fe20003f6e000 */
[----:B------:R-:W-:-:S02]  /*06d0*/  IMAD R17, R22, 0x4, R17 ;  /* 0x0000000416117824 */ /* 0x000fc400078e0211 */
[----:B------:R-:W-:Y:S01]  /*06e0*/  FADD R7, R19, R7 ;  /* 0x0000000713077221 */ /* 0x000fe20000000000 */
[----:B------:R-:W-:Y:S01]  /*06f0*/  FSEL R18, R18, RZ, P6 ;  /* 0x000000ff12127208 */ /* 0x000fe20003000000 */
[----:B------:R-:W-:Y:S01]  /*0700*/  IMAD R22, R22, 0x4, R28 ;  /* 0x0000000416167824 */ /* 0x000fe200078e021c */
[----:B------:R-:W-:Y:S01]  /*0710*/  FSEL R23, R23, RZ, P2 ;  /* 0x000000ff17177208 */ /* 0x000fe20001000000 */
[----:B------:R1:W-:Y:S01]  /*0720*/  STS [R21], R16 ;  /* 0x0000001015007388 */ /* 0x0003e20000000800 */
[C---:B------:R-:W-:Y:S01]  /*0730*/  FSETP.GEU.AND P6, PT, R19.reuse, -R11, PT ;  /* 0x8000000b1300720b */ /* 0x040fe20003fce000 */
[----:B------:R-:W-:Y:S01]  /*0740*/  FADD R11, R19, R11 ;  /* 0x0000000b130b7221 */ /* 0x000fe20000000000 */
[----:B------:R-:W-:Y:S01]  /*0750*/  FSEL R7, R7, RZ, P3 ;  /* 0x000000ff07077208 */ /* 0x000fe20001800000 */
[----:B------:R-:W-:Y:S01]  /*0760*/  STS [R20+0x100], R24 ;  /* 0x0001001814007388 */ /* 0x000fe20000000800 */
[----:B------:R-:W-:-:S03]  /*0770*/  FSETP.GEU.AND P2, PT, R19, -R15, PT ;  /* 0x8000000f1300720b */ /* 0x000fc60003f4e000 */
[----:B------:R2:W-:Y:S01]  /*0780*/  STS [R17+0x200], R18 ;  /* 0x0002001211007388 */ /* 0x0005e20000000800 */
[----:B------:R-:W-:Y:S01]  /*0790*/  FADD R15, R19, R15 ;  /* 0x0000000f130f7221 */ /* 0x000fe20000000000 */
[----:B------:R-:W-:Y:S02]  /*07a0*/  FSEL R10, R10, RZ, P4 ;  /* 0x000000ff0a0a7208 */ /* 0x000fe40002000000 */
[----:B------:R-:W-:Y:S01]  /*07b0*/  STS [R22+0x300], R23 ;  /* 0x0003001716007388 */ /* 0x000fe20000000800 */
[----:B------:R-:W-:-:S03]  /*07c0*/  FSEL R11, R11, RZ, P6 ;  /* 0x000000ff0b0b7208 */ /* 0x000fc60003000000 */
[----:B------:R3:W-:Y:S01]  /*07d0*/  STS [R21+0x40], R4 ;  /* 0x0000400415007388 */ /* 0x0007e20000000800 */
[----:B------:R-:W-:Y:S02]  /*07e0*/  FSEL R12, R12, RZ, P1 ;  /* 0x000000ff0c0c7208 */ /* 0x000fe40000800000 */
[----:B------:R-:W-:Y:S01]  /*07f0*/  FSEL R13, R13, RZ, P0 ;  /* 0x000000ff0d0d7208 */ /* 0x000fe20000000000 */
[----:B------:R4:W-:Y:S01]  /*0800*/  STS [R20+0x140], R5 ;  /* 0x0001400514007388 */ /* 0x0009e20000000800 */
[----:B------:R-:W-:Y:S01]  /*0810*/  FSEL R14, R14, RZ, P5 ;  /* 0x000000ff0e0e7208 */ /* 0x000fe20002800000 */
[----:B-1----:R-:W-:Y:S01]  /*0820*/  IMAD.SHL.U32 R16, R2, 0x4, RZ ;  /* 0x0000000402107824 */ /* 0x002fe200078e00ff */
[----:B--2---:R-:W1:Y:S01]  /*0830*/  LDC.64 R18, c[0x0][0x220] ;  /* 0x00008800ff127b82 */ /* 0x004e620000000a00 */
[----:B------:R2:W-:Y:S01]  /*0840*/  STS [R17+0x240], R6 ;  /* 0x0002400611007388 */ /* 0x0005e20000000800 */
[----:B------:R-:W-:-:S03]  /*0850*/  FSEL R15, R15, RZ, P2 ;  /* 0x000000ff0f0f7208 */ /* 0x000fc60001000000 */
[----:B------:R5:W-:Y:S04]  /*0860*/  STS [R22+0x340], R7 ;  /* 0x0003400716007388 */ /* 0x000be80000000800 */
[----:B------:R-:W-:Y:S04]  /*0870*/  STS [R21+0x80], R8 ;  /* 0x0000800815007388 */ /* 0x000fe80000000800 */
[----:B------:R1:W-:Y:S04]  /*0880*/  STS [R20+0x180], R9 ;  /* 0x0001800914007388 */ /* 0x0003e80000000800 */
[----:B------:R-:W-:Y:S04]  /*0890*/  STS [R17+0x280], R10 ;  /* 0x0002800a11007388 */ /* 0x000fe80000000800 */
[----:B------:R-:W-:Y:S01]  /*08a0*/  STS [R22+0x380], R11 ;  /* 0x0003800b16007388 */ /* 0x000fe20000000800 */
[----:B------:R-:W-:-:S03]  /*08b0*/  LOP3.LUT R16, R16, 0x3fc, RZ, 0xc0, !PT ;  /* 0x000003fc10107812 */ /* 0x000fc600078ec0ff */
[----:B------:R-:W-:Y:S04]  /*08c0*/  STS [R21+0xc0], R12 ;  /* 0x0000c00c15007388 */ /* 0x000fe80000000800 */
[----:B------:R1:W-:Y:S04]  /*08d0*/  STS [R20+0x1c0], R13 ;  /* 0x0001c00d14007388 */ /* 0x0003e80000000800 */
[----:B------:R1:W-:Y:S04]  /*08e0*/  STS [R17+0x2c0], R14 ;  /* 0x0002c00e11007388 */ /* 0x0003e80000000800 */
[----:B------:R-:W-:Y:S01]  /*08f0*/  STS [R22+0x3c0], R15 ;  /* 0x0003c00f16007388 */ /* 0x000fe20000000800 */
[----:B---3--:R-:W-:-:S02]  /*0900*/  LOP3.LUT R4, R16, 0x400, RZ, 0xfc, !PT ;  /* 0x0000040010047812 */ /* 0x008fc400078efcff */
[----:B----4-:R-:W-:Y:S02]  /*0910*/  LOP3.LUT R5, R16, 0x800, RZ, 0xfc, !PT ;  /* 0x0000080010057812 */ /* 0x010fe400078efcff */
[----:B------:R-:W-:Y:S02]  /*0920*/  SHF.R.U32.HI R2, RZ, 0x2, R2 ;  /* 0x00000002ff027819 */ /* 0x000fe40000011602 */
[----:B------:R-:W-:Y:S02]  /*0930*/  SHF.R.U32.HI R4, RZ, 0x4, R4 ;  /* 0x00000004ff047819 */ /* 0x000fe40000011604 */
[----:B--2---:R-:W-:Y:S02]  /*0940*/  SHF.R.U32.HI R6, RZ, 0x4, R5 ;  /* 0x00000004ff067819 */ /* 0x004fe40000011605 */
[----:B------:R-:W-:Y:S02]  /*0950*/  LOP3.LUT R2, R2, 0x3c, RZ, 0xc0, !PT ;  /* 0x0000003c02027812 */ /* 0x000fe400078ec0ff */
[----:B------:R-:W-:-:S02]  /*0960*/  LOP3.LUT R4, R4, 0x7c, RZ, 0xc0, !PT ;  /* 0x0000007c04047812 */ /* 0x000fc400078ec0ff */
[----:B------:R-:W-:Y:S01]  /*0970*/  LOP3.LUT R6, R6, 0xbc, RZ, 0xc0, !PT ;  /* 0x000000bc06067812 */ /* 0x000fe200078ec0ff */
[----:B------:R-:W-:Y:S02]  /*0980*/  VIADD R5, R2, UR4 ;  /* 0x0000000402057c36 */ /* 0x000fe40008000000 */
[----:B-----5:R-:W-:Y:S02]  /*0990*/  VIADD R7, R4, UR4 ;  /* 0x0000000404077c36 */ /* 0x020fe40008000000 */
[----:B01----:R-:W-:Y:S02]  /*09a0*/  VIADD R9, R6, UR4 ;  /* 0x0000000406097c36 */ /* 0x003fe40008000000 */
[C---:B------:R-:W-:Y:S01]  /*09b0*/  IMAD R2, R16.reuse, 0x4, R5 ;  /* 0x0000000410027824 */ /* 0x040fe200078e0205 */
[----:B------:R-:W-:Y:S01]  /*09c0*/  BAR.SYNC.DEFER_BLOCKING 0x0 ;  /* 0x0000000000007b1d */ /* 0x000fe20000010000 */
[C---:B------:R-:W-:Y:S02]  /*09d0*/  IMAD R20, R16.reuse, 0x4, R7 ;  /* 0x0000000410147824 */ /* 0x040fe400078e0207 */
[----:B------:R-:W-:-:S03]  /*09e0*/  IMAD R24, R16, 0x4, R9 ;  /* 0x0000000410187824 */ /* 0x000fc600078e0209 */
[----:B------:R-:W-:Y:S04]  /*09f0*/  LDS R4, [R2] ;  /* 0x0000000002047984 */ /* 0x000fe80000000800 */
[----:B------:R-:W-:Y:S04]  /*0a00*/  LDS R5, [R2+0x4] ;  /* 0x0000040002057984 */ /* 0x000fe80000000800 */
[----:B------:R-:W-:Y:S04]  /*0a10*/  LDS R6, [R2+0x8] ;  /* 0x0000080002067984 */ /* 0x000fe80000000800 */
[----:B------:R-:W0:Y:S04]  /*0a20*/  LDS R7, [R2+0xc] ;  /* 0x00000c0002077984 */ /* 0x000e280000000800 */
[----:B------:R-:W-:Y:S04]  /*0a30*/  LDS R8, [R20+0x1000] ;  /* 0x0010000014087984 */ /* 0x000fe80000000800 */
[----:B------:R-:W-:Y:S04]  /*0a40*/  LDS R9, [R20+0x1004] ;  /* 0x0010040014097984 */ /* 0x000fe80000000800 */
[----:B------:R-:W-:Y:S04]  /*0a50*/  LDS R10, [R20+0x1008] ;  /* 0x00100800140a7984 */ /* 0x000fe80000000800 */
[----:B------:R1:W2:Y:S04]  /*0a60*/  LDS R11, [R20+0x100c] ;  /* 0x00100c00140b7984 */ /* 0x0002a80000000800 */
[----:B------:R-:W-:Y:S04]  /*0a70*/  LDS R12, [R24+0x2000] ;  /* 0x00200000180c7984 */ /* 0x000fe80000000800 */
[----:B------:R-:W-:Y:S04]  /*0a80*/  LDS R13, [R24+0x2004] ;  /* 0x00200400180d7984 */ /* 0x000fe80000000800 */
[----:B------:R-:W-:Y:S04]  /*0a90*/  LDS R14, [R24+0x2008] ;  /* 0x00200800180e7984 */ /* 0x000fe80000000800 */
[----:B------:R3:W4:Y:S01]  /*0aa0*/  LDS R15, [R24+0x200c] ;  /* 0x00200c00180f7984 */ /* 0x0007220000000800 */
[----:B------:R-:W-:-:S02]  /*0ab0*/  ISETP.GE.AND P0, PT, R0, 0x100, PT ;  /* 0x000001000000780c */ /* 0x000fc40003f06270 */
[----:B------:R-:W-:Y:S01]  /*0ac0*/  LOP3.LUT R17, R16, 0xc00, RZ, 0xfc, !PT ;  /* 0x00000c0010117812 */ /* 0x000fe200078efcff */
[--C-:B------:R-:W-:Y:S02]  /*0ad0*/  IMAD R21, R29, 0x100, R0.reuse ;  /* 0x000001001d157824 */ /* 0x100fe400078e0200 */
[----:B------:R-:W-:Y:S01]  /*0ae0*/  IMAD R23, R27, 0x100, R0 ;  /* 0x000001001b177824 */ /* 0x000fe200078e0200 */
[----:B------:R-:W-:Y:S01]  /*0af0*/  SHF.R.U32.HI R17, RZ, 0x4, R17 ;  /* 0x00000004ff117819 */ /* 0x000fe20000011611 */
[----:B-1----:R-:W-:-:S03]  /*0b00*/  IMAD.WIDE R20, R21, 0x4, R18 ;  /* 0x0000000415147825 */ /* 0x002fc600078e0212 */
[----:B------:R-:W-:Y:S01]  /*0b10*/  LOP3.LUT R17, R17, 0xfc, RZ, 0xc0, !PT ;  /* 0x000000fc11117812 */ /* 0x000fe200078ec0ff */
[----:B------:R-:W-:-:S04]  /*0b20*/  IMAD.WIDE R22, R23, 0x4, R18 ;  /* 0x0000000417167825 */ /* 0x000fc800078e0212 */
[----:B---3--:R-:W-:Y:S01]  /*0b30*/  IMAD.WIDE R24, R25, 0x4, R18 ;  /* 0x0000000419187825 */ /* 0x008fe200078e0212 */
[----:B0-----:R0:W-:Y:S03]  /*0b40*/  @!P0 STG.E.128 desc[UR6][R20.64], R4 ;  /* 0x0000000414008986 */ /* 0x0011e6000c101d06 */
[----:B------:R-:W-:Y:S01]  /*0b50*/  VIADD R17, R17, UR4 ;  /* 0x0000000411117c36 */ /* 0x000fe20008000000 */
[----:B--2---:R0:W-:Y:S03]  /*0b60*/  @!P0 STG.E.128 desc[UR6][R22.64], R8 ;  /* 0x0000000816008986 */ /* 0x0041e6000c101d06 */
[----:B------:R-:W-:Y:S01]  /*0b70*/  IMAD R17, R16, 0x4, R17 ;  /* 0x0000000410117824 */ /* 0x000fe200078e0211 */
[----:B----4-:R0:W-:Y:S02]  /*0b80*/  @!P0 STG.E.128 desc[UR6][R24.64], R12 ;  /* 0x0000000c18008986 */ /* 0x0101e4000c101d06 */
[----:B0-----:R-:W-:Y:S05]  /*0b90*/  @P0 EXIT ;  /* 0x000000000000094d */ /* 0x001fea0003800000 */
[----:B0-----:R-:W-:Y:S01]  /*0ba0*/  LDS R4, [R17+0x3000] ;  /* 0x0030000011047984 */ /* 0x001fe20000000800 */
[----:B------:R-:W-:-:S03]  /*0bb0*/  IMAD R3, R3, 0x100, R0 ;  /* 0x0000010003037824 */ /* 0x000fc600078e0200 */
[----:B------:R-:W-:Y:S01]  /*0bc0*/  LDS R5, [R17+0x3004] ;  /* 0x0030040011057984 */ /* 0x000fe20000000800 */
[----:B------:R-:W-:-:S03]  /*0bd0*/  IMAD.WIDE R18, R3, 0x4, R18 ;  /* 0x0000000403127825 */ /* 0x000fc600078e0212 */
[----:B------:R-:W-:Y:S04]  /*0be0*/  LDS R6, [R17+0x3008] ;  /* 0x0030080011067984 */ /* 0x000fe80000000800 */
[----:B------:R-:W0:Y:S04]  /*0bf0*/  LDS R7, [R17+0x300c] ;  /* 0x00300c0011077984 */ /* 0x000e280000000800 */
[----:B0-----:R-:W-:Y:S01]  /*0c00*/  STG.E.128 desc[UR6][R18.64], R4 ;  /* 0x0000000412007986 */ /* 0x001fe2000c101d06 */
[----:B------:R-:W-:Y:S05]  /*0c10*/  EXIT ;  /* 0x000000000000794d */ /* 0x000fea0003800000 */
.L_x_0:
[----:B------:R-:W-:-:S00]  /*0c20*/  BRA `(.L_x_0) ;  /* 0xfffffffc00fc7947 */ /* 0x000fc0000383ffff */
[----:B------:R-:W-:-:S00]  /*0c30*/  NOP ;  /* 0x0000000000007918 */ /* 0x000fc00000000000 */
        /* <DEDUP_REMOVED lines=12> */
.L_x_1:


//--------------------- .nv.shared.triton_poi_fused_convolution_relu_14 --------------------------
	.section	.nv.shared.triton_poi_fused_convolution_relu_14,"aw",@nobits
	.sectionflags	@""
	.align	16
	.zero		1024


//--------------------- .nv.constant0.triton_poi_fused_convolution_relu_14 --------------------------
	.section	.nv.constant0.triton_poi_fused_convolution_relu_14,"a",@progbits
	.sectionflags	@""
	.align	4
.nv.constant0.triton_poi_fused_convolution_relu_14:
	.zero		560
